//
// Generated by NVIDIA NVVM Compiler
//
// Compiler Build ID: CL-36424714
// Cuda compilation tools, release 13.0, V13.0.88
// Based on NVVM 20.0.0
//

.version 9.0
.target sm_100
.address_size 64

	// .globl	_Z16jacobi_iterationPdS_ii

.visible .entry _Z16jacobi_iterationPdS_ii(
	.param .u64 .ptr .align 1 _Z16jacobi_iterationPdS_ii_param_0,
	.param .u64 .ptr .align 1 _Z16jacobi_iterationPdS_ii_param_1,
	.param .u32 _Z16jacobi_iterationPdS_ii_param_2,
	.param .u32 _Z16jacobi_iterationPdS_ii_param_3
)
{
	.reg .pred 	%p<8>;
	.reg .b32 	%r<22>;
	.reg .b64 	%rd<16>;
	.reg .b64 	%fd<9>;

	ld.param.u64 	%rd1, [_Z16jacobi_iterationPdS_ii_param_0];
	ld.param.u64 	%rd2, [_Z16jacobi_iterationPdS_ii_param_1];
	ld.param.u32 	%r4, [_Z16jacobi_iterationPdS_ii_param_2];
	mov.u32 	%r5, %ctaid.y;
	mov.u32 	%r6, %ntid.y;
	mov.u32 	%r7, %tid.y;
	mad.lo.s32 	%r8, %r5, %r6, %r7;
	mov.u32 	%r9, %ctaid.x;
	mov.u32 	%r10, %ntid.x;
	mov.u32 	%r11, %tid.x;
	mad.lo.s32 	%r12, %r9, %r10, %r11;
	setp.eq.s32 	%p1, %r8, 0;
	add.s32 	%r13, %r4, -1;
	setp.ge.s32 	%p2, %r8, %r13;
	or.pred  	%p3, %p1, %p2;
	setp.lt.s32 	%p4, %r12, 1;
	or.pred  	%p5, %p4, %p3;
	setp.ge.s32 	%p6, %r12, %r13;
	or.pred  	%p7, %p5, %p6;
	@%p7 bra 	$L__BB0_2;
	cvta.to.global.u64 	%rd3, %rd1;
	cvta.to.global.u64 	%rd4, %rd2;
	add.s32 	%r14, %r8, -1;
	mul.lo.s32 	%r15, %r4, %r14;
	add.s32 	%r16, %r15, %r12;
	mul.wide.s32 	%rd5, %r16, 8;
	add.s64 	%rd6, %rd3, %rd5;
	ld.global.f64 	%fd1, [%rd6];
	shl.b32 	%r17, %r4, 1;
	add.s32 	%r18, %r15, %r17;
	add.s32 	%r19, %r18, %r12;
	mul.wide.s32 	%rd7, %r19, 8;
	add.s64 	%rd8, %rd3, %rd7;
	ld.global.f64 	%fd2, [%rd8];
	add.f64 	%fd3, %fd1, %fd2;
	sub.s32 	%r20, %r18, %r4;
	cvt.s64.s32 	%rd9, %r20;
	cvt.u64.u32 	%rd10, %r12;
	add.s64 	%rd11, %rd10, %rd9;
	shl.b64 	%rd12, %rd11, 3;
	add.s64 	%rd13, %rd3, %rd12;
	ld.global.f64 	%fd4, [%rd13+-8];
	add.f64 	%fd5, %fd3, %fd4;
	ld.global.f64 	%fd6, [%rd13+8];
	add.f64 	%fd7, %fd5, %fd6;
	mul.f64 	%fd8, %fd7, 0d3FD0000000000000;
	add.s32 	%r21, %r16, %r4;
	mul.wide.s32 	%rd14, %r21, 8;
	add.s64 	%rd15, %rd4, %rd14;
	st.global.f64 	[%rd15], %fd8;
$L__BB0_2:
	ret;

}


// ===== COMPILED SASS (sm_100) =====

	.target	sm_100

	.elftype	@"ET_EXEC"


//--------------------- .note.nv.tkinfo           --------------------------
	.section	.note.nv.tkinfo,"",@"SHT_NOTE"
	.sectionflags	@"SHF_NOTE_NV_TKINFO"
	.tkinfo
        /*0018*/ 	.word	0x00000002
        /*0030*/ 	.string	""
        /*0030*/ 	.string	"ptxas"
        /*0030*/ 	.string	"Cuda compilation tools, release 13.0, V13.0.88"
        /*0030*/ 	.string	"Build cuda_13.0.r13.0/compiler.36424714_0"
        /*0030*/ 	.string	"-arch sm_100 -m 64 "



//--------------------- .note.nv.cuinfo           --------------------------
	.section	.note.nv.cuinfo,"",@"SHT_NOTE"
	.sectionflags	@"SHF_NOTE_NV_CUINFO"
        /*0018*/ 	.short	0x0002
        /*001a*/ 	.short	0x0064
        /*001c*/ 	.short	0x0082
	.zero		2


//--------------------- .nv.info                  --------------------------
	.section	.nv.info,"",@"SHT_CUDA_INFO"
	.align	4


	//----- nvinfo : EIATTR_REGCOUNT
	.align		4
        /*0000*/ 	.byte	0x04, 0x2f
        /*0002*/ 	.short	(.L_1 - .L_0)
	.align		4
.L_0:
        /*0004*/ 	.word	index@(_Z16jacobi_iterationPdS_ii)
        /*0008*/ 	.word	0x00000014


	//----- nvinfo : EIATTR_FRAME_SIZE
	.align		4
.L_1:
        /*000c*/ 	.byte	0x04, 0x11
        /*000e*/ 	.short	(.L_3 - .L_2)
	.align		4
.L_2:
        /*0010*/ 	.word	index@(_Z16jacobi_iterationPdS_ii)
        /*0014*/ 	.word	0x00000000


	//----- nvinfo : EIATTR_MIN_STACK_SIZE
	.align		4
.L_3:
        /*0018*/ 	.byte	0x04, 0x12
        /*001a*/ 	.short	(.L_5 - .L_4)
	.align		4
.L_4:
        /*001c*/ 	.word	index@(_Z16jacobi_iterationPdS_ii)
        /*0020*/ 	.word	0x00000000
.L_5:


//--------------------- .nv.compat                --------------------------
	.section	.nv.compat,"",@"SHT_CUDA_COMPAT_INFO"
	.align	4
        /*0000*/ 	.byte	0x02, 0x09, 0x00, 0x00, 0x02, 0x02, 0x01, 0x00, 0x02, 0x05, 0x05, 0x00, 0x03, 0x07, 0x01, 0x01
        /*0010*/ 	.byte	0x02, 0x03, 0x00, 0x00, 0x02, 0x06, 0x01, 0x00, 0x04, 0x0b, 0x08, 0x00, 0x01, 0x00, 0x00, 0x00
        /*0020*/ 	.byte	0x00, 0x00, 0x00, 0x00


//--------------------- .nv.info._Z16jacobi_iterationPdS_ii --------------------------
	.section	.nv.info._Z16jacobi_iterationPdS_ii,"",@"SHT_CUDA_INFO"
	.sectionflags	@""
	.align	4


	//----- nvinfo : EIATTR_CUDA_API_VERSION
	.align		4
        /*0000*/ 	.byte	0x04, 0x37
        /*0002*/ 	.short	(.L_7 - .L_6)
.L_6:
        /*0004*/ 	.word	0x00000082


	//----- nvinfo : EIATTR_KPARAM_INFO
	.align		4
.L_7:
        /*0008*/ 	.byte	0x04, 0x17
        /*000a*/ 	.short	(.L_9 - .L_8)
.L_8:
        /*000c*/ 	.word	0x00000000
        /*0010*/ 	.short	0x0003
        /*0012*/ 	.short	0x0014
        /*0014*/ 	.byte	0x00, 0xf0, 0x11, 0x00


	//----- nvinfo : EIATTR_KPARAM_INFO
	.align		4
.L_9:
        /*0018*/ 	.byte	0x04, 0x17
        /*001a*/ 	.short	(.L_11 - .L_10)
.L_10:
        /*001c*/ 	.word	0x00000000
        /*0020*/ 	.short	0x0002
        /*0022*/ 	.short	0x0010
        /*0024*/ 	.byte	0x00, 0xf0, 0x11, 0x00


	//----- nvinfo : EIATTR_KPARAM_INFO
	.align		4
.L_11:
        /*0028*/ 	.byte	0x04, 0x17
        /*002a*/ 	.short	(.L_13 - .L_12)
.L_12:
        /*002c*/ 	.word	0x00000000
        /*0030*/ 	.short	0x0001
        /*0032*/ 	.short	0x0008
        /*0034*/ 	.byte	0x00, 0xf5, 0x21, 0x00


	//----- nvinfo : EIATTR_KPARAM_INFO
	.align		4
.L_13:
        /*0038*/ 	.byte	0x04, 0x17
        /*003a*/ 	.short	(.L_15 - .L_14)
.L_14:
        /*003c*/ 	.word	0x00000000
        /*0040*/ 	.short	0x0000
        /*0042*/ 	.short	0x0000
        /*0044*/ 	.byte	0x00, 0xf5, 0x21, 0x00


	//----- nvinfo : EIATTR_SPARSE_MMA_MASK
	.align		4
.L_15:
        /*0048*/ 	.byte	0x03, 0x50
        /*004a*/ 	.short	0x0000


	//----- nvinfo : EIATTR_MAXREG_COUNT
	.align		4
        /*004c*/ 	.byte	0x03, 0x1b
        /*004e*/ 	.short	0x00ff


	//----- nvinfo : EIATTR_MERCURY_ISA_VERSION
	.align		4
        /*0050*/ 	.byte	0x03, 0x5f
        /*0052*/ 	.short	0x0101


	//----- nvinfo : EIATTR_VRC_CTA_INIT_COUNT
	.align		4
        /*0054*/ 	.byte	0x02, 0x4a
	.zero		1
	.zero		1


	//----- nvinfo : EIATTR_EXIT_INSTR_OFFSETS
	.align		4
        /*0058*/ 	.byte	0x04, 0x1c
        /*005a*/ 	.short	(.L_17 - .L_16)


	//   ....[0]....
.L_16:
        /*005c*/ 	.word	0x000000f0


	//   ....[1]....
        /*0060*/ 	.word	0x000002b0


	//----- nvinfo : EIATTR_CBANK_PARAM_SIZE
	.align		4
.L_17:
        /*0064*/ 	.byte	0x03, 0x19
        /*0066*/ 	.short	0x0018


	//----- nvinfo : EIATTR_PARAM_CBANK
	.align		4
        /*0068*/ 	.byte	0x04, 0x0a
        /*006a*/ 	.short	(.L_19 - .L_18)
	.align		4
.L_18:
        /*006c*/ 	.word	index@(.nv.constant0._Z16jacobi_iterationPdS_ii)
        /*0070*/ 	.short	0x0380
        /*0072*/ 	.short	0x0018


	//----- nvinfo : EIATTR_SW_WAR
	.align		4
.L_19:
        /*0074*/ 	.byte	0x04, 0x36
        /*0076*/ 	.short	(.L_21 - .L_20)
.L_20:
        /*0078*/ 	.word	0x00000008
.L_21:


//--------------------- .nv.callgraph             --------------------------
	.section	.nv.callgraph,"",@"SHT_CUDA_CALLGRAPH"
	.align	4
	.sectionentsize	8
	.align		4
        /*0000*/ 	.word	0x00000000
	.align		4
        /*0004*/ 	.word	0xffffffff
	.align		4
        /*0008*/ 	.word	0x00000000
	.align		4
        /*000c*/ 	.word	0xfffffffe
	.align		4
        /*0010*/ 	.word	0x00000000
	.align		4
        /*0014*/ 	.word	0xfffffffd
	.align		4
        /*0018*/ 	.word	0x00000000
	.align		4
        /*001c*/ 	.word	0xfffffffc


//--------------------- .text._Z16jacobi_iterationPdS_ii --------------------------
	.section	.text._Z16jacobi_iterationPdS_ii,"ax",@progbits
	.align	128
        .global         _Z16jacobi_iterationPdS_ii
        .type           _Z16jacobi_iterationPdS_ii,@function
        .size           _Z16jacobi_iterationPdS_ii,(.L_x_1 - _Z16jacobi_iterationPdS_ii)
        .other          _Z16jacobi_iterationPdS_ii,@"STO_CUDA_ENTRY STV_DEFAULT"
_Z16jacobi_iterationPdS_ii:
.text._Z16jacobi_iterationPdS_ii:
[----:B------:R-:W-:Y:S01]  /*0000*/  LDC R1, c[0x0][0x37c] ;  /* 0x0000df00ff017b82 */ /* 0x000fe20000000800 */
[----:B------:R-:W0:Y:S07]  /*0010*/  S2R R3, SR_TID.Y ;  /* 0x0000000000037919 */ /* 0x000e2e0000002200 */
[----:B------:R-:W0:Y:S01]  /*0020*/  S2UR UR4, SR_CTAID.Y ;  /* 0x00000000000479c3 */ /* 0x000e220000002600 */
[----:B------:R-:W1:Y:S07]  /*0030*/  S2R R5, SR_TID.X ;  /* 0x0000000000057919 */ /* 0x000e6e0000002100 */
[----:B------:R-:W0:Y:S08]  /*0040*/  LDC R2, c[0x0][0x364] ;  /* 0x0000d900ff027b82 */ /* 0x000e300000000800 */
[----:B------:R-:W2:Y:S08]  /*0050*/  LDC R0, c[0x0][0x390] ;  /* 0x0000e400ff007b82 */ /* 0x000eb00000000800 */
[----:B------:R-:W1:Y:S08]  /*0060*/  S2UR UR5, SR_CTAID.X ;  /* 0x00000000000579c3 */ /* 0x000e700000002500 */
[----:B------:R-:W1:Y:S01]  /*0070*/  LDC R4, c[0x0][0x360] ;  /* 0x0000d800ff047b82 */ /* 0x000e620000000800 */
[----:B0-----:R-:W-:-:S02]  /*0080*/  IMAD R2, R2, UR4, R3 ;  /* 0x0000000402027c24 */ /* 0x001fc4000f8e0203 */
[----:B--2---:R-:W-:-:S05]  /*0090*/  VIADD R3, R0, 0xffffffff ;  /* 0xffffffff00037836 */ /* 0x004fca0000000000 */
[----:B------:R-:W-:-:S04]  /*00a0*/  ISETP.GE.AND P0, PT, R2, R3, PT ;  /* 0x000000030200720c */ /* 0x000fc80003f06270 */
[----:B------:R-:W-:Y:S01]  /*00b0*/  ISETP.EQ.OR P0, PT, R2, RZ, P0 ;  /* 0x000000ff0200720c */ /* 0x000fe20000702670 */
[----:B-1----:R-:W-:-:S05]  /*00c0*/  IMAD R4, R4, UR5, R5 ;  /* 0x0000000504047c24 */ /* 0x002fca000f8e0205 */
[----:B------:R-:W-:-:S04]  /*00d0*/  ISETP.LT.OR P0, PT, R4, 0x1, P0 ;  /* 0x000000010400780c */ /* 0x000fc80000701670 */
[----:B------:R-:W-:-:S13]  /*00e0*/  ISETP.GE.OR P0, PT, R4, R3, P0 ;  /* 0x000000030400720c */ /* 0x000fda0000706670 */
[----:B------:R-:W-:Y:S05]  /*00f0*/  @P0 EXIT ;  /* 0x000000000000094d */ /* 0x000fea0003800000 */
[----:B------:R-:W0:Y:S01]  /*0100*/  LDC.64 R6, c[0x0][0x380] ;  /* 0x0000e000ff067b82 */ /* 0x000e220000000a00 */
[----:B------:R-:W-:Y:S01]  /*0110*/  IADD3 R3, PT, PT, R2, -0x1, RZ ;  /* 0xffffffff02037810 */ /* 0x000fe20007ffe0ff */
[----:B------:R-:W1:Y:S04]  /*0120*/  LDCU.64 UR6, c[0x0][0x380] ;  /* 0x00007000ff0677ac */ /* 0x000e680008000a00 */
[----:B------:R-:W-:Y:S01]  /*0130*/  IMAD R3, R3, R0, RZ ;  /* 0x0000000003037224 */ /* 0x000fe200078e02ff */
[----:B------:R-:W2:Y:S01]  /*0140*/  LDCU.64 UR4, c[0x0][0x358] ;  /* 0x00006b00ff0477ac */ /* 0x000ea20008000a00 */
[----:B------:R-:W3:Y:S02]  /*0150*/  LDC.64 R16, c[0x0][0x388] ;  /* 0x0000e200ff107b82 */ /* 0x000ee40000000a00 */
[----:B------:R-:W-:Y:S01]  /*0160*/  IMAD R5, R0, 0x2, R3 ;  /* 0x0000000200057824 */ /* 0x000fe200078e0203 */
[----:B------:R-:W-:-:S03]  /*0170*/  IADD3 R3, PT, PT, R4, R3, RZ ;  /* 0x0000000304037210 */ /* 0x000fc60007ffe0ff */
[----:B------:R-:W-:Y:S01]  /*0180*/  IMAD.IADD R11, R5, 0x1, -R0 ;  /* 0x00000001050b7824 */ /* 0x000fe200078e0a00 */
[----:B------:R-:W-:-:S04]  /*0190*/  IADD3 R9, PT, PT, R4, R5, RZ ;  /* 0x0000000504097210 */ /* 0x000fc80007ffe0ff */
[----:B------:R-:W-:-:S04]  /*01a0*/  IADD3 R2, P0, PT, R4, R11, RZ ;  /* 0x0000000b04027210 */ /* 0x000fc80007f1e0ff */
[----:B------:R-:W-:Y:S01]  /*01b0*/  LEA.HI.X.SX32 R11, R11, RZ, 0x1, P0 ;  /* 0x000000ff0b0b7211 */ /* 0x000fe200000f0eff */
[----:B0-----:R-:W-:Y:S01]  /*01c0*/  IMAD.WIDE R4, R3, 0x8, R6 ;  /* 0x0000000803047825 */ /* 0x001fe200078e0206 */
[----:B-1----:R-:W-:-:S03]  /*01d0*/  LEA R10, P0, R2, UR6, 0x3 ;  /* 0x00000006020a7c11 */ /* 0x002fc6000f8018ff */
[----:B------:R-:W-:Y:S02]  /*01e0*/  IMAD.WIDE R6, R9, 0x8, R6 ;  /* 0x0000000809067825 */ /* 0x000fe400078e0206 */
[----:B--2---:R-:W2:Y:S01]  /*01f0*/  LDG.E.64 R4, desc[UR4][R4.64] ;  /* 0x0000000404047981 */ /* 0x004ea2000c1e1b00 */
[----:B------:R-:W-:-:S03]  /*0200*/  LEA.HI.X R11, R2, UR7, R11, 0x3, P0 ;  /* 0x00000007020b7c11 */ /* 0x000fc600080f1c0b */
[----:B------:R-:W2:Y:S04]  /*0210*/  LDG.E.64 R6, desc[UR4][R6.64] ;  /* 0x0000000406067981 */ /* 0x000ea8000c1e1b00 */
[----:B------:R-:W4:Y:S04]  /*0220*/  LDG.E.64 R12, desc[UR4][R10.64+-0x8] ;  /* 0xfffff8040a0c7981 */ /* 0x000f28000c1e1b00 */
[----:B------:R-:W5:Y:S01]  /*0230*/  LDG.E.64 R14, desc[UR4][R10.64+0x8] ;  /* 0x000008040a0e7981 */ /* 0x000f62000c1e1b00 */
[----:B------:R-:W-:-:S04]  /*0240*/  IMAD.IADD R3, R3, 0x1, R0 ;  /* 0x0000000103037824 */ /* 0x000fc800078e0200 */
[----:B---3--:R-:W-:Y:S01]  /*0250*/  IMAD.WIDE R2, R3, 0x8, R16 ;  /* 0x0000000803027825 */ /* 0x008fe200078e0210 */
[----:B--2---:R-:W-:-:S08]  /*0260*/  DADD R8, R4, R6 ;  /* 0x0000000004087229 */ /* 0x004fd00000000006 */
[----:B----4-:R-:W-:-:S08]  /*0270*/  DADD R8, R8, R12 ;  /* 0x0000000008087229 */ /* 0x010fd0000000000c */
[----:B-----5:R-:W-:-:S08]  /*0280*/  DADD R8, R8, R14 ;  /* 0x0000000008087229 */ /* 0x020fd0000000000e */
[----:B------:R-:W-:-:S07]  /*0290*/  DMUL R8, R8, 0.25 ;  /* 0x3fd0000008087828 */ /* 0x000fce0000000000 */
[----:B------:R-:W-:Y:S01]  /*02a0*/  STG.E.64 desc[UR4][R2.64], R8 ;  /* 0x0000000802007986 */ /* 0x000fe2000c101b04 */
[----:B------:R-:W-:Y:S05]  /*02b0*/  EXIT ;  /* 0x000000000000794d */ /* 0x000fea0003800000 */
.L_x_0:
[----:B------:R-:W-:-:S00]  /*02c0*/  BRA `(.L_x_0) ;  /* 0xfffffffc00fc7947 */ /* 0x000fc0000383ffff */
[----:B------:R-:W-:-:S00]  /*02d0*/  NOP ;  /* 0x0000000000007918 */ /* 0x000fc00000000000 */
        /* <DEDUP_REMOVED lines=10> */
.L_x_1:


//--------------------- .nv.shared.reserved.0     --------------------------
	.section	.nv.shared.reserved.0,"aw",@nobits
	.weak		__nv_reservedSMEM_offset_0_alias
	.size		__nv_reservedSMEM_offset_0_alias, 0, 64
	.other		__nv_reservedSMEM_offset_0_alias,@"STO_CUDA_RESERVED_SHARED STV_DEFAULT"
__nv_reservedSMEM_offset_0_alias:
	.zero		0
	.zero		64


//--------------------- .nv.constant0._Z16jacobi_iterationPdS_ii --------------------------
	.section	.nv.constant0._Z16jacobi_iterationPdS_ii,"a",@progbits
	.sectionflags	@""
	.align	4
.nv.constant0._Z16jacobi_iterationPdS_ii:
	.zero		920


//--------------------- SYMBOLS --------------------------

	.type		.nv.reservedSmem.offset0,@object
	.size		.nv.reservedSmem.offset0,0x4
